	.headerflags	@"EF_CUDA_TEXMODE_UNIFIED EF_CUDA_64BIT_ADDRESS EF_CUDA_ACCELERATORS EF_CUDA_SM90 EF_CUDA_VIRTUAL_SM(EF_CUDA_SM90)"
	.elftype	@"ET_EXEC"


//--------------------- .nv.info                  --------------------------
	.section	.nv.info,"",@"SHT_CUDA_INFO"
	.align	4


	//----- nvinfo : EIATTR_REGCOUNT
	.align		4
        /*0000*/ 	.byte	0x04, 0x2f
        /*0002*/ 	.short	(.L_1 - .L_0)
	.align		4
.L_0:
        /*0004*/ 	.word	index@(triton_poi_fused_add_convolution_native_batch_norm_backward_48)
        /*0008*/ 	.word	0x00000012


	//----- nvinfo : EIATTR_MIN_STACK_SIZE
	.align		4
.L_1:
        /*000c*/ 	.byte	0x04, 0x12
        /*000e*/ 	.short	(.L_3 - .L_2)
	.align		4
.L_2:
        /*0010*/ 	.word	index@(triton_poi_fused_add_convolution_native_batch_norm_backward_48)
        /*0014*/ 	.word	0x00000000


	//----- nvinfo : EIATTR_FRAME_SIZE
	.align		4
.L_3:
        /*0018*/ 	.byte	0x04, 0x11
        /*001a*/ 	.short	(.L_5 - .L_4)
	.align		4
.L_4:
        /*001c*/ 	.word	index@(triton_poi_fused_add_convolution_native_batch_norm_backward_48)
        /*0020*/ 	.word	0x00000000


	//----- nvinfo : EIATTR_MIN_STACK_SIZE
	.align		4
.L_5:
        /*0024*/ 	.byte	0x04, 0x12
        /*0026*/ 	.short	(.L_7 - .L_6)
	.align		4
.L_6:
        /*0028*/ 	.word	index@(triton_poi_fused_add_convolution_native_batch_norm_backward_48)
        /*002c*/ 	.word	0x00000000
.L_7:


//--------------------- .nv.info.triton_poi_fused_add_convolution_native_batch_norm_backward_48 --------------------------
	.section	.nv.info.triton_poi_fused_add_convolution_native_batch_norm_backward_48,"",@"SHT_CUDA_INFO"
	.sectionflags	@""
	.align	4


	//----- nvinfo : EIATTR_CUDA_API_VERSION
	.align		4
        /*0000*/ 	.byte	0x04, 0x37
        /*0002*/ 	.short	(.L_9 - .L_8)
.L_8:
        /*0004*/ 	.word	0x0000007c


	//----- nvinfo : EIATTR_KPARAM_INFO
	.align		4
.L_9:
        /*0008*/ 	.byte	0x04, 0x17
        /*000a*/ 	.short	(.L_11 - .L_10)
.L_10:
        /*000c*/ 	.word	0x00000000
        /*0010*/ 	.short	0x0006
        /*0012*/ 	.short	0x0030
        /*0014*/ 	.byte	0x00, 0xf0, 0x11, 0x00


	//----- nvinfo : EIATTR_KPARAM_INFO
	.align		4
.L_11:
        /*0018*/ 	.byte	0x04, 0x17
        /*001a*/ 	.short	(.L_13 - .L_12)
.L_12:
        /*001c*/ 	.word	0x00000000
        /*0020*/ 	.short	0x0005
        /*0022*/ 	.short	0x0028
        /*0024*/ 	.byte	0x00, 0xf4, 0x21, 0x00


	//----- nvinfo : EIATTR_KPARAM_INFO
	.align		4
.L_13:
        /*0028*/ 	.byte	0x04, 0x17
        /*002a*/ 	.short	(.L_15 - .L_14)
.L_14:
        /*002c*/ 	.word	0x00000000
        /*0030*/ 	.short	0x0004
        /*0032*/ 	.short	0x0020
        /*0034*/ 	.byte	0x00, 0xf4, 0x21, 0x00


	//----- nvinfo : EIATTR_KPARAM_INFO
	.align		4
.L_15:
        /*0038*/ 	.byte	0x04, 0x17
        /*003a*/ 	.short	(.L_17 - .L_16)
.L_16:
        /*003c*/ 	.word	0x00000000
        /*0040*/ 	.short	0x0003
        /*0042*/ 	.short	0x0018
        /*0044*/ 	.byte	0x00, 0xf4, 0x21, 0x00


	//----- nvinfo : EIATTR_KPARAM_INFO
	.align		4
.L_17:
        /*0048*/ 	.byte	0x04, 0x17
        /*004a*/ 	.short	(.L_19 - .L_18)
.L_18:
        /*004c*/ 	.word	0x00000000
        /*0050*/ 	.short	0x0002
        /*0052*/ 	.short	0x0010
        /*0054*/ 	.byte	0x00, 0xf4, 0x21, 0x00


	//----- nvinfo : EIATTR_KPARAM_INFO
	.align		4
.L_19:
        /*0058*/ 	.byte	0x04, 0x17
        /*005a*/ 	.short	(.L_21 - .L_20)
.L_20:
        /*005c*/ 	.word	0x00000000
        /*0060*/ 	.short	0x0001
        /*0062*/ 	.short	0x0008
        /*0064*/ 	.byte	0x00, 0xf4, 0x21, 0x00


	//----- nvinfo : EIATTR_KPARAM_INFO
	.align		4
.L_21:
        /*0068*/ 	.byte	0x04, 0x17
        /*006a*/ 	.short	(.L_23 - .L_22)
.L_22:
        /*006c*/ 	.word	0x00000000
        /*0070*/ 	.short	0x0000
        /*0072*/ 	.short	0x0000
        /*0074*/ 	.byte	0x00, 0xf4, 0x21, 0x00


	//----- nvinfo : EIATTR_SPARSE_MMA_MASK
	.align		4
.L_23:
        /*0078*/ 	.byte	0x03, 0x50
        /*007a*/ 	.short	0x0000


	//----- nvinfo : EIATTR_MAXREG_COUNT
	.align		4
        /*007c*/ 	.byte	0x03, 0x1b
        /*007e*/ 	.short	0x00ff


	//----- nvinfo : EIATTR_EXIT_INSTR_OFFSETS
	.align		4
        /*0080*/ 	.byte	0x04, 0x1c
        /*0082*/ 	.short	(.L_25 - .L_24)


	//   ....[0]....
.L_24:
        /*0084*/ 	.word	0x00000240


	//----- nvinfo : EIATTR_REQNTID
	.align		4
.L_25:
        /*0088*/ 	.byte	0x04, 0x10
        /*008a*/ 	.short	(.L_27 - .L_26)
.L_26:
        /*008c*/ 	.word	0x00000080
        /*0090*/ 	.word	0x00000001
        /*0094*/ 	.word	0x00000001


	//----- nvinfo : EIATTR_CBANK_PARAM_SIZE
	.align		4
.L_27:
        /*0098*/ 	.byte	0x03, 0x19
        /*009a*/ 	.short	0x0034


	//----- nvinfo : EIATTR_PARAM_CBANK
	.align		4
        /*009c*/ 	.byte	0x04, 0x0a
        /*009e*/ 	.short	(.L_29 - .L_28)
	.align		4
.L_28:
        /*00a0*/ 	.word	index@(.nv.constant0.triton_poi_fused_add_convolution_native_batch_norm_backward_48)
        /*00a4*/ 	.short	0x0210
        /*00a6*/ 	.short	0x0034


	//----- nvinfo : EIATTR_SW_WAR
	.align		4
.L_29:
        /*00a8*/ 	.byte	0x04, 0x36
        /*00aa*/ 	.short	(.L_31 - .L_30)
.L_30:
        /*00ac*/ 	.word	0x00000008
.L_31:


//--------------------- .nv.callgraph             --------------------------
	.section	.nv.callgraph,"",@"SHT_CUDA_CALLGRAPH"
	.align	4
	.sectionentsize	8
	.align		4
        /*0000*/ 	.word	0x00000000
	.align		4
        /*0004*/ 	.word	0xffffffff
	.align		4
        /*0008*/ 	.word	0x00000000
	.align		4
        /*000c*/ 	.word	0xfffffffe
	.align		4
        /*0010*/ 	.word	0x00000000
	.align		4
        /*0014*/ 	.word	0xfffffffd
	.align		4
        /*0018*/ 	.word	0x00000000
	.align		4
        /*001c*/ 	.word	0xfffffffc


//--------------------- .text.triton_poi_fused_add_convolution_native_batch_norm_backward_48 --------------------------
	.section	.text.triton_poi_fused_add_convolution_native_batch_norm_backward_48,"ax",@progbits
	.align	128
        .global         triton_poi_fused_add_convolution_native_batch_norm_backward_48
        .type           triton_poi_fused_add_convolution_native_batch_norm_backward_48,@function
        .size           triton_poi_fused_add_convolution_native_batch_norm_backward_48,(.L_x_1 - triton_poi_fused_add_convolution_native_batch_norm_backward_48)
        .other          triton_poi_fused_add_convolution_native_batch_norm_backward_48,@"STO_CUDA_ENTRY STV_DEFAULT"
triton_poi_fused_add_convolution_native_batch_norm_backward_48:
.text.triton_poi_fused_add_convolution_native_batch_norm_backward_48:
[----:B------:R-:W-:Y:S01]  /*0000*/  LDC R1, c[0x0][0x28] ;  /* 0x00000a00ff017b82 */ /* 0x000fe20000000800 */
[----:B------:R-:W1:Y:S07]  /*0010*/  S2R R0, SR_TID.X ;  /* 0x0000000000007919 */ /* 0x000e6e0000002100 */
[----:B------:R-:W2:Y:S01]  /*0020*/  LDC.64 R8, c[0x0][0x218] ;  /* 0x00008600ff087b82 */ /* 0x000ea20000000a00 */
[----:B------:R-:W-:Y:S01]  /*0030*/  ULDC.64 UR4, c[0x0][0x208] ;  /* 0x0000820000047ab9 */ /* 0x000fe20000000a00 */
[----:B------:R-:W3:Y:S06]  /*0040*/  S2R R3, SR_CTAID.X ;  /* 0x0000000000037919 */ /* 0x000eec0000002500 */
[----:B------:R-:W4:Y:S08]  /*0050*/  LDC.64 R6, c[0x0][0x210] ;  /* 0x00008400ff067b82 */ /* 0x000f300000000a00 */
[----:B------:R-:W5:Y:S08]  /*0060*/  LDC.64 R10, c[0x0][0x220] ;  /* 0x00008800ff0a7b82 */ /* 0x000f700000000a00 */
[----:B------:R-:W2:Y:S01]  /*0070*/  LDC.64 R4, c[0x0][0x228] ;  /* 0x00008a00ff047b82 */ /* 0x000ea20000000a00 */
[----:B-1----:R-:W-:-:S02]  /*0080*/  LOP3.LUT R0, R0, 0x7f, RZ, 0xc0, !PT ;  /* 0x0000007f00007812 */ /* 0x002fc400078ec0ff */
[----:B---3--:R-:W-:Y:S02]  /*0090*/  SHF.R.S32.HI R2, RZ, 0x18, R3 ;  /* 0x00000018ff027819 */ /* 0x008fe40000011403 */
[----:B------:R-:W-:Y:S02]  /*00a0*/  LEA R0, R3, R0, 0x7 ;  /* 0x0000000003007211 */ /* 0x000fe400078e38ff */
[----:B------:R-:W-:-:S03]  /*00b0*/  SGXT R3, R2, 0x1 ;  /* 0x000000010203781a */ /* 0x000fc60000000200 */
[----:B----4-:R-:W-:Y:S01]  /*00c0*/  IMAD.WIDE R6, R0, 0x4, R6 ;  /* 0x0000000400067825 */ /* 0x010fe200078e0206 */
[----:B------:R-:W-:-:S03]  /*00d0*/  LEA.HI R3, R3, R0, RZ, 0x8 ;  /* 0x0000000003037211 */ /* 0x000fc600078f40ff */
[----:B-----5:R-:W-:Y:S01]  /*00e0*/  IMAD.WIDE R10, R0, 0x4, R10 ;  /* 0x00000004000a7825 */ /* 0x020fe200078e020a */
[----:B------:R-:W-:Y:S01]  /*00f0*/  SHF.R.S32.HI R12, RZ, 0x8, R3 ;  /* 0x00000008ff0c7819 */ /* 0x000fe20000011403 */
[----:B------:R-:W3:Y:S01]  /*0100*/  LDG.E R14, desc[UR4][R6.64] ;  /* 0x00000004060e7981 */ /* 0x000ee2000c1e1900 */
[----:B------:R-:W1:Y:S02]  /*0110*/  LDC.64 R2, c[0x0][0x230] ;  /* 0x00008c00ff027b82 */ /* 0x000e640000000a00 */
[----:B------:R-:W-:Y:S01]  /*0120*/  LEA.HI R13, R12, R12, RZ, 0x2 ;  /* 0x0000000c0c0d7211 */ /* 0x000fe200078f10ff */
[----:B------:R-:W4:Y:S03]  /*0130*/  LDG.E R10, desc[UR4][R10.64] ;  /* 0x000000040a0a7981 */ /* 0x000f26000c1e1900 */
[----:B------:R-:W-:-:S04]  /*0140*/  LOP3.LUT R13, R13, 0xfffffffc, RZ, 0xc0, !PT ;  /* 0xfffffffc0d0d7812 */ /* 0x000fc800078ec0ff */
[----:B------:R-:W-:-:S05]  /*0150*/  IADD3 R13, R12, -R13, RZ ;  /* 0x8000000d0c0d7210 */ /* 0x000fca0007ffe0ff */
[----:B--2---:R-:W-:-:S04]  /*0160*/  IMAD.WIDE R8, R13, 0x4, R8 ;  /* 0x000000040d087825 */ /* 0x004fc800078e0208 */
[C---:B0-----:R-:W-:Y:S02]  /*0170*/  IMAD.WIDE R4, R13.reuse, 0x4, R4 ;  /* 0x000000040d047825 */ /* 0x041fe400078e0204 */
[----:B------:R-:W3:Y:S02]  /*0180*/  LDG.E.EL R9, desc[UR4][R8.64] ;  /* 0x0000000408097981 */ /* 0x000ee4000c2e1900 */
[----:B-1----:R-:W-:Y:S02]  /*0190*/  IMAD.WIDE R2, R13, 0x4, R2 ;  /* 0x000000040d027825 */ /* 0x002fe400078e0202 */
[----:B------:R-:W2:Y:S01]  /*01a0*/  LDG.E.EL R4, desc[UR4][R4.64] ;  /* 0x0000000404047981 */ /* 0x000ea2000c2e1900 */
[----:B------:R-:W0:Y:S03]  /*01b0*/  LDC.64 R12, c[0x0][0x238] ;  /* 0x00008e00ff0c7b82 */ /* 0x000e260000000a00 */
[----:B------:R-:W5:Y:S01]  /*01c0*/  LDG.E.EL R3, desc[UR4][R2.64] ;  /* 0x0000000402037981 */ /* 0x000f62000c2e1900 */
[----:B0-----:R-:W-:-:S04]  /*01d0*/  IMAD.WIDE R12, R0, 0x4, R12 ;  /* 0x00000004000c7825 */ /* 0x001fc800078e020c */
[----:B---3--:R-:W-:-:S04]  /*01e0*/  FADD R15, R14, R9 ;  /* 0x000000090e0f7221 */ /* 0x008fc80000000000 */
[----:B----4-:R-:W-:-:S04]  /*01f0*/  FADD R15, R10, R15 ;  /* 0x0000000f0a0f7221 */ /* 0x010fc80000000000 */
[----:B--2---:R-:W-:Y:S01]  /*0200*/  FADD R15, -R4, R15 ;  /* 0x0000000f040f7221 */ /* 0x004fe20000000100 */
[----:B-----5:R-:W-:-:S04]  /*0210*/  FADD R9, R10, -R3 ;  /* 0x800000030a097221 */ /* 0x020fc80000000000 */
[----:B------:R-:W-:Y:S04]  /*0220*/  STG.E desc[UR4][R6.64], R15 ;  /* 0x0000000f06007986 */ /* 0x000fe8000c101904 */
[----:B------:R-:W-:Y:S01]  /*0230*/  STG.E desc[UR4][R12.64], R9 ;  /* 0x000000090c007986 */ /* 0x000fe2000c101904 */
[----:B------:R-:W-:Y:S05]  /*0240*/  EXIT ;  /* 0x000000000000794d */ /* 0x000fea0003800000 */
.L_x_0:
[----:B------:R-:W-:-:S00]  /*0250*/  BRA `(.L_x_0) ;  /* 0xfffffffc00fc7947 */ /* 0x000fc0000383ffff */
[----:B------:R-:W-:-:S00]  /*0260*/  NOP ;  /* 0x0000000000007918 */ /* 0x000fc00000000000 */
        /* <DEDUP_REMOVED lines=9> */
.L_x_1:


//--------------------- .nv.constant0.triton_poi_fused_add_convolution_native_batch_norm_backward_48 --------------------------
	.section	.nv.constant0.triton_poi_fused_add_convolution_native_batch_norm_backward_48,"a",@progbits
	.sectionflags	@""
	.align	4
.nv.constant0.triton_poi_fused_add_convolution_native_batch_norm_backward_48:
	.zero		580
